//
// Generated by NVIDIA NVVM Compiler
//
// Compiler Build ID: CL-36424714
// Cuda compilation tools, release 13.0, V13.0.88
// Based on NVVM 20.0.0
//

.version 9.0
.target sm_100
.address_size 64

	// .globl	_Z9VectorMuliPfS_S_

.visible .entry _Z9VectorMuliPfS_S_(
	.param .u32 _Z9VectorMuliPfS_S__param_0,
	.param .u64 .ptr .align 1 _Z9VectorMuliPfS_S__param_1,
	.param .u64 .ptr .align 1 _Z9VectorMuliPfS_S__param_2,
	.param .u64 .ptr .align 1 _Z9VectorMuliPfS_S__param_3
)
{
	.reg .pred 	%p<7>;
	.reg .b32 	%r<31>;
	.reg .b32 	%f<16>;
	.reg .b64 	%rd<25>;

	ld.param.u32 	%r12, [_Z9VectorMuliPfS_S__param_0];
	ld.param.u64 	%rd4, [_Z9VectorMuliPfS_S__param_1];
	ld.param.u64 	%rd5, [_Z9VectorMuliPfS_S__param_2];
	ld.param.u64 	%rd6, [_Z9VectorMuliPfS_S__param_3];
	cvta.to.global.u64 	%rd1, %rd6;
	cvta.to.global.u64 	%rd2, %rd5;
	cvta.to.global.u64 	%rd3, %rd4;
	mov.u32 	%r13, %ntid.x;
	mov.u32 	%r14, %ctaid.x;
	mov.u32 	%r15, %tid.x;
	mad.lo.s32 	%r29, %r13, %r14, %r15;
	mov.u32 	%r16, %nctaid.x;
	mul.lo.s32 	%r2, %r13, %r16;
	setp.ge.s32 	%p1, %r29, %r12;
	@%p1 bra 	$L__BB0_7;
	add.s32 	%r17, %r29, %r2;
	max.s32 	%r18, %r12, %r17;
	setp.lt.s32 	%p2, %r17, %r12;
	selp.u32 	%r19, 1, 0, %p2;
	add.s32 	%r20, %r17, %r19;
	sub.s32 	%r21, %r18, %r20;
	div.u32 	%r22, %r21, %r2;
	add.s32 	%r3, %r22, %r19;
	and.b32  	%r23, %r3, 3;
	setp.eq.s32 	%p3, %r23, 3;
	@%p3 bra 	$L__BB0_4;
	add.s32 	%r24, %r3, 1;
	and.b32  	%r25, %r24, 3;
	neg.s32 	%r27, %r25;
$L__BB0_3:
	.pragma "nounroll";
	mul.wide.s32 	%rd7, %r29, 4;
	add.s64 	%rd8, %rd1, %rd7;
	add.s64 	%rd9, %rd2, %rd7;
	add.s64 	%rd10, %rd3, %rd7;
	ld.global.f32 	%f1, [%rd10];
	ld.global.f32 	%f2, [%rd9];
	mul.f32 	%f3, %f1, %f2;
	st.global.f32 	[%rd8], %f3;
	add.s32 	%r29, %r29, %r2;
	add.s32 	%r27, %r27, 1;
	setp.ne.s32 	%p4, %r27, 0;
	@%p4 bra 	$L__BB0_3;
$L__BB0_4:
	setp.lt.u32 	%p5, %r3, 3;
	@%p5 bra 	$L__BB0_7;
	mul.wide.s32 	%rd15, %r2, 4;
	shl.b32 	%r26, %r2, 2;
$L__BB0_6:
	mul.wide.s32 	%rd11, %r29, 4;
	add.s64 	%rd12, %rd3, %rd11;
	ld.global.f32 	%f4, [%rd12];
	add.s64 	%rd13, %rd2, %rd11;
	ld.global.f32 	%f5, [%rd13];
	mul.f32 	%f6, %f4, %f5;
	add.s64 	%rd14, %rd1, %rd11;
	st.global.f32 	[%rd14], %f6;
	add.s64 	%rd16, %rd12, %rd15;
	ld.global.f32 	%f7, [%rd16];
	add.s64 	%rd17, %rd13, %rd15;
	ld.global.f32 	%f8, [%rd17];
	mul.f32 	%f9, %f7, %f8;
	add.s64 	%rd18, %rd14, %rd15;
	st.global.f32 	[%rd18], %f9;
	add.s64 	%rd19, %rd16, %rd15;
	ld.global.f32 	%f10, [%rd19];
	add.s64 	%rd20, %rd17, %rd15;
	ld.global.f32 	%f11, [%rd20];
	mul.f32 	%f12, %f10, %f11;
	add.s64 	%rd21, %rd18, %rd15;
	st.global.f32 	[%rd21], %f12;
	add.s64 	%rd22, %rd19, %rd15;
	ld.global.f32 	%f13, [%rd22];
	add.s64 	%rd23, %rd20, %rd15;
	ld.global.f32 	%f14, [%rd23];
	mul.f32 	%f15, %f13, %f14;
	add.s64 	%rd24, %rd21, %rd15;
	st.global.f32 	[%rd24], %f15;
	add.s32 	%r29, %r26, %r29;
	setp.lt.s32 	%p6, %r29, %r12;
	@%p6 bra 	$L__BB0_6;
$L__BB0_7:
	ret;

}


// ===== COMPILED SASS (sm_100) =====

	.target	sm_100

	.elftype	@"ET_EXEC"


//--------------------- .note.nv.tkinfo           --------------------------
	.section	.note.nv.tkinfo,"",@"SHT_NOTE"
	.sectionflags	@"SHF_NOTE_NV_TKINFO"
	.tkinfo
        /*0018*/ 	.word	0x00000002
        /*0030*/ 	.string	""
        /*0030*/ 	.string	"ptxas"
        /*0030*/ 	.string	"Cuda compilation tools, release 13.0, V13.0.88"
        /*0030*/ 	.string	"Build cuda_13.0.r13.0/compiler.36424714_0"
        /*0030*/ 	.string	"-arch sm_100 -m 64 "



//--------------------- .note.nv.cuinfo           --------------------------
	.section	.note.nv.cuinfo,"",@"SHT_NOTE"
	.sectionflags	@"SHF_NOTE_NV_CUINFO"
        /*0018*/ 	.short	0x0002
        /*001a*/ 	.short	0x0064
        /*001c*/ 	.short	0x0082
	.zero		2


//--------------------- .nv.info                  --------------------------
	.section	.nv.info,"",@"SHT_CUDA_INFO"
	.align	4


	//----- nvinfo : EIATTR_REGCOUNT
	.align		4
        /*0000*/ 	.byte	0x04, 0x2f
        /*0002*/ 	.short	(.L_1 - .L_0)
	.align		4
.L_0:
        /*0004*/ 	.word	index@(_Z9VectorMuliPfS_S_)
        /*0008*/ 	.word	0x0000001a


	//----- nvinfo : EIATTR_FRAME_SIZE
	.align		4
.L_1:
        /*000c*/ 	.byte	0x04, 0x11
        /*000e*/ 	.short	(.L_3 - .L_2)
	.align		4
.L_2:
        /*0010*/ 	.word	index@(_Z9VectorMuliPfS_S_)
        /*0014*/ 	.word	0x00000000


	//----- nvinfo : EIATTR_MIN_STACK_SIZE
	.align		4
.L_3:
        /*0018*/ 	.byte	0x04, 0x12
        /*001a*/ 	.short	(.L_5 - .L_4)
	.align		4
.L_4:
        /*001c*/ 	.word	index@(_Z9VectorMuliPfS_S_)
        /*0020*/ 	.word	0x00000000
.L_5:


//--------------------- .nv.compat                --------------------------
	.section	.nv.compat,"",@"SHT_CUDA_COMPAT_INFO"
	.align	4
        /*0000*/ 	.byte	0x02, 0x09, 0x00, 0x00, 0x02, 0x02, 0x01, 0x00, 0x02, 0x05, 0x05, 0x00, 0x03, 0x07, 0x01, 0x01
        /*0010*/ 	.byte	0x02, 0x03, 0x00, 0x00, 0x02, 0x06, 0x01, 0x00, 0x04, 0x0b, 0x08, 0x00, 0x09, 0x00, 0x00, 0x00
        /*0020*/ 	.byte	0x00, 0x00, 0x00, 0x00


//--------------------- .nv.info._Z9VectorMuliPfS_S_ --------------------------
	.section	.nv.info._Z9VectorMuliPfS_S_,"",@"SHT_CUDA_INFO"
	.sectionflags	@""
	.align	4


	//----- nvinfo : EIATTR_CUDA_API_VERSION
	.align		4
        /*0000*/ 	.byte	0x04, 0x37
        /*0002*/ 	.short	(.L_7 - .L_6)
.L_6:
        /*0004*/ 	.word	0x00000082


	//----- nvinfo : EIATTR_KPARAM_INFO
	.align		4
.L_7:
        /*0008*/ 	.byte	0x04, 0x17
        /*000a*/ 	.short	(.L_9 - .L_8)
.L_8:
        /*000c*/ 	.word	0x00000000
        /*0010*/ 	.short	0x0003
        /*0012*/ 	.short	0x0018
        /*0014*/ 	.byte	0x00, 0xf5, 0x21, 0x00


	//----- nvinfo : EIATTR_KPARAM_INFO
	.align		4
.L_9:
        /*0018*/ 	.byte	0x04, 0x17
        /*001a*/ 	.short	(.L_11 - .L_10)
.L_10:
        /*001c*/ 	.word	0x00000000
        /*0020*/ 	.short	0x0002
        /*0022*/ 	.short	0x0010
        /*0024*/ 	.byte	0x00, 0xf5, 0x21, 0x00


	//----- nvinfo : EIATTR_KPARAM_INFO
	.align		4
.L_11:
        /*0028*/ 	.byte	0x04, 0x17
        /*002a*/ 	.short	(.L_13 - .L_12)
.L_12:
        /*002c*/ 	.word	0x00000000
        /*0030*/ 	.short	0x0001
        /*0032*/ 	.short	0x0008
        /*0034*/ 	.byte	0x00, 0xf5, 0x21, 0x00


	//----- nvinfo : EIATTR_KPARAM_INFO
	.align		4
.L_13:
        /*0038*/ 	.byte	0x04, 0x17
        /*003a*/ 	.short	(.L_15 - .L_14)
.L_14:
        /*003c*/ 	.word	0x00000000
        /*0040*/ 	.short	0x0000
        /*0042*/ 	.short	0x0000
        /*0044*/ 	.byte	0x00, 0xf0, 0x11, 0x00


	//----- nvinfo : EIATTR_SPARSE_MMA_MASK
	.align		4
.L_15:
        /*0048*/ 	.byte	0x03, 0x50
        /*004a*/ 	.short	0x0000


	//----- nvinfo : EIATTR_MAXREG_COUNT
	.align		4
        /*004c*/ 	.byte	0x03, 0x1b
        /*004e*/ 	.short	0x00ff


	//----- nvinfo : EIATTR_MERCURY_ISA_VERSION
	.align		4
        /*0050*/ 	.byte	0x03, 0x5f
        /*0052*/ 	.short	0x0101


	//----- nvinfo : EIATTR_VRC_CTA_INIT_COUNT
	.align		4
        /*0054*/ 	.byte	0x02, 0x4a
	.zero		1
	.zero		1


	//----- nvinfo : EIATTR_EXIT_INSTR_OFFSETS
	.align		4
        /*0058*/ 	.byte	0x04, 0x1c
        /*005a*/ 	.short	(.L_17 - .L_16)


	//   ....[0]....
.L_16:
        /*005c*/ 	.word	0x00000090


	//   ....[1]....
        /*0060*/ 	.word	0x000003a0


	//   ....[2]....
        /*0064*/ 	.word	0x000005d0


	//----- nvinfo : EIATTR_CRS_STACK_SIZE
	.align		4
.L_17:
        /*0068*/ 	.byte	0x04, 0x1e
        /*006a*/ 	.short	(.L_19 - .L_18)
.L_18:
        /*006c*/ 	.word	0x00000000


	//----- nvinfo : EIATTR_CBANK_PARAM_SIZE
	.align		4
.L_19:
        /*0070*/ 	.byte	0x03, 0x19
        /*0072*/ 	.short	0x0020


	//----- nvinfo : EIATTR_PARAM_CBANK
	.align		4
        /*0074*/ 	.byte	0x04, 0x0a
        /*0076*/ 	.short	(.L_21 - .L_20)
	.align		4
.L_20:
        /*0078*/ 	.word	index@(.nv.constant0._Z9VectorMuliPfS_S_)
        /*007c*/ 	.short	0x0380
        /*007e*/ 	.short	0x0020


	//----- nvinfo : EIATTR_SW_WAR
	.align		4
.L_21:
        /*0080*/ 	.byte	0x04, 0x36
        /*0082*/ 	.short	(.L_23 - .L_22)
.L_22:
        /*0084*/ 	.word	0x00000008
.L_23:


//--------------------- .nv.callgraph             --------------------------
	.section	.nv.callgraph,"",@"SHT_CUDA_CALLGRAPH"
	.align	4
	.sectionentsize	8
	.align		4
        /*0000*/ 	.word	0x00000000
	.align		4
        /*0004*/ 	.word	0xffffffff
	.align		4
        /*0008*/ 	.word	0x00000000
	.align		4
        /*000c*/ 	.word	0xfffffffe
	.align		4
        /*0010*/ 	.word	0x00000000
	.align		4
        /*0014*/ 	.word	0xfffffffd
	.align		4
        /*0018*/ 	.word	0x00000000
	.align		4
        /*001c*/ 	.word	0xfffffffc


//--------------------- .text._Z9VectorMuliPfS_S_ --------------------------
	.section	.text._Z9VectorMuliPfS_S_,"ax",@progbits
	.align	128
        .global         _Z9VectorMuliPfS_S_
        .type           _Z9VectorMuliPfS_S_,@function
        .size           _Z9VectorMuliPfS_S_,(.L_x_5 - _Z9VectorMuliPfS_S_)
        .other          _Z9VectorMuliPfS_S_,@"STO_CUDA_ENTRY STV_DEFAULT"
_Z9VectorMuliPfS_S_:
.text._Z9VectorMuliPfS_S_:
[----:B------:R-:W-:Y:S01]  /*0000*/  LDC R1, c[0x0][0x37c] ;  /* 0x0000df00ff017b82 */ /* 0x000fe20000000800 */
[----:B------:R-:W0:Y:S01]  /*0010*/  S2R R3, SR_CTAID.X ;  /* 0x0000000000037919 */ /* 0x000e220000002500 */
[----:B------:R-:W0:Y:S06]  /*0020*/  LDCU UR4, c[0x0][0x360] ;  /* 0x00006c00ff0477ac */ /* 0x000e2c0008000800 */
[----:B------:R-:W1:Y:S01]  /*0030*/  LDC R2, c[0x0][0x370] ;  /* 0x0000dc00ff027b82 */ /* 0x000e620000000800 */
[----:B------:R-:W0:Y:S01]  /*0040*/  S2R R0, SR_TID.X ;  /* 0x0000000000007919 */ /* 0x000e220000002100 */
[----:B------:R-:W2:Y:S01]  /*0050*/  LDCU UR6, c[0x0][0x380] ;  /* 0x00007000ff0677ac */ /* 0x000ea20008000800 */
[----:B0-----:R-:W-:-:S02]  /*0060*/  IMAD R3, R3, UR4, R0 ;  /* 0x0000000403037c24 */ /* 0x001fc4000f8e0200 */
[----:B-1----:R-:W-:-:S03]  /*0070*/  IMAD R0, R2, UR4, RZ ;  /* 0x0000000402007c24 */ /* 0x002fc6000f8e02ff */
[----:B--2---:R-:W-:-:S13]  /*0080*/  ISETP.GE.AND P0, PT, R3, UR6, PT ;  /* 0x0000000603007c0c */ /* 0x004fda000bf06270 */
[----:B------:R-:W-:Y:S05]  /*0090*/  @P0 EXIT ;  /* 0x000000000000094d */ /* 0x000fea0003800000 */
[----:B------:R-:W0:Y:S01]  /*00a0*/  I2F.U32.RP R8, R0 ;  /* 0x0000000000087306 */ /* 0x000e220000209000 */
[----:B------:R-:W-:Y:S01]  /*00b0*/  IADD3 R2, PT, PT, R0, R3, RZ ;  /* 0x0000000300027210 */ /* 0x000fe20007ffe0ff */
[----:B------:R-:W1:Y:S01]  /*00c0*/  LDCU.64 UR4, c[0x0][0x358] ;  /* 0x00006b00ff0477ac */ /* 0x000e620008000a00 */
[----:B------:R-:W-:Y:S01]  /*00d0*/  IADD3 R9, PT, PT, RZ, -R0, RZ ;  /* 0x80000000ff097210 */ /* 0x000fe20007ffe0ff */
[----:B------:R-:W-:Y:S01]  /*00e0*/  BSSY.RECONVERGENT B0, `(.L_x_0) ;  /* 0x000002b000007945 */ /* 0x000fe20003800200 */
[C---:B------:R-:W-:Y:S02]  /*00f0*/  ISETP.GE.AND P0, PT, R2.reuse, UR6, PT ;  /* 0x0000000602007c0c */ /* 0x040fe4000bf06270 */
[----:B------:R-:W-:Y:S02]  /*0100*/  VIMNMX R7, PT, PT, R2, UR6, !PT ;  /* 0x0000000602077c48 */ /* 0x000fe4000ffe0100 */
[----:B------:R-:W-:Y:S02]  /*0110*/  SEL R6, RZ, 0x1, P0 ;  /* 0x00000001ff067807 */ /* 0x000fe40000000000 */
[----:B------:R-:W-:-:S02]  /*0120*/  ISETP.NE.U32.AND P2, PT, R0, RZ, PT ;  /* 0x000000ff0000720c */ /* 0x000fc40003f45070 */
[----:B------:R-:W-:Y:S01]  /*0130*/  IADD3 R7, PT, PT, R7, -R2, -R6 ;  /* 0x8000000207077210 */ /* 0x000fe20007ffe806 */
[----:B0-----:R-:W0:Y:S02]  /*0140*/  MUFU.RCP R8, R8 ;  /* 0x0000000800087308 */ /* 0x001e240000001000 */
[----:B0-----:R-:W-:-:S06]  /*0150*/  IADD3 R4, PT, PT, R8, 0xffffffe, RZ ;  /* 0x0ffffffe08047810 */ /* 0x001fcc0007ffe0ff */
[----:B------:R0:W2:Y:S02]  /*0160*/  F2I.FTZ.U32.TRUNC.NTZ R5, R4 ;  /* 0x0000000400057305 */ /* 0x0000a4000021f000 */
[----:B0-----:R-:W-:Y:S02]  /*0170*/  HFMA2 R4, -RZ, RZ, 0, 0 ;  /* 0x00000000ff047431 */ /* 0x001fe400000001ff */
[----:B--2---:R-:W-:-:S04]  /*0180*/  IMAD R9, R9, R5, RZ ;  /* 0x0000000509097224 */ /* 0x004fc800078e02ff */
[----:B------:R-:W-:-:S06]  /*0190*/  IMAD.HI.U32 R8, R5, R9, R4 ;  /* 0x0000000905087227 */ /* 0x000fcc00078e0004 */
[----:B------:R-:W-:-:S05]  /*01a0*/  IMAD.HI.U32 R5, R8, R7, RZ ;  /* 0x0000000708057227 */ /* 0x000fca00078e00ff */
[----:B------:R-:W-:-:S05]  /*01b0*/  IADD3 R2, PT, PT, -R5, RZ, RZ ;  /* 0x000000ff05027210 */ /* 0x000fca0007ffe1ff */
[----:B------:R-:W-:-:S05]  /*01c0*/  IMAD R7, R0, R2, R7 ;  /* 0x0000000200077224 */ /* 0x000fca00078e0207 */
[----:B------:R-:W-:-:S13]  /*01d0*/  ISETP.GE.U32.AND P0, PT, R7, R0, PT ;  /* 0x000000000700720c */ /* 0x000fda0003f06070 */
[----:B------:R-:W-:Y:S02]  /*01e0*/  @P0 IADD3 R7, PT, PT, -R0, R7, RZ ;  /* 0x0000000700070210 */ /* 0x000fe40007ffe1ff */
[----:B------:R-:W-:Y:S02]  /*01f0*/  @P0 IADD3 R5, PT, PT, R5, 0x1, RZ ;  /* 0x0000000105050810 */ /* 0x000fe40007ffe0ff */
[----:B------:R-:W-:-:S13]  /*0200*/  ISETP.GE.U32.AND P1, PT, R7, R0, PT ;  /* 0x000000000700720c */ /* 0x000fda0003f26070 */
[----:B------:R-:W-:Y:S02]  /*0210*/  @P1 IADD3 R5, PT, PT, R5, 0x1, RZ ;  /* 0x0000000105051810 */ /* 0x000fe40007ffe0ff */
[----:B------:R-:W-:-:S04]  /*0220*/  @!P2 LOP3.LUT R5, RZ, R0, RZ, 0x33, !PT ;  /* 0x00000000ff05a212 */ /* 0x000fc800078e33ff */
[----:B------:R-:W-:-:S04]  /*0230*/  IADD3 R2, PT, PT, R6, R5, RZ ;  /* 0x0000000506027210 */ /* 0x000fc80007ffe0ff */
[C---:B------:R-:W-:Y:S02]  /*0240*/  LOP3.LUT R4, R2.reuse, 0x3, RZ, 0xc0, !PT ;  /* 0x0000000302047812 */ /* 0x040fe400078ec0ff */
[----:B------:R-:W-:Y:S02]  /*0250*/  ISETP.GE.U32.AND P1, PT, R2, 0x3, PT ;  /* 0x000000030200780c */ /* 0x000fe40003f26070 */
[----:B------:R-:W-:-:S13]  /*0260*/  ISETP.NE.AND P0, PT, R4, 0x3, PT ;  /* 0x000000030400780c */ /* 0x000fda0003f05270 */
[----:B-1----:R-:W-:Y:S05]  /*0270*/  @!P0 BRA `(.L_x_1) ;  /* 0x0000000000448947 */ /* 0x002fea0003800000 */
[----:B------:R-:W0:Y:S01]  /*0280*/  LDC.64 R4, c[0x0][0x388] ;  /* 0x0000e200ff047b82 */ /* 0x000e220000000a00 */
[----:B------:R-:W-:-:S04]  /*0290*/  IADD3 R2, PT, PT, R2, 0x1, RZ ;  /* 0x0000000102027810 */ /* 0x000fc80007ffe0ff */
[----:B------:R-:W-:-:S03]  /*02a0*/  LOP3.LUT R2, R2, 0x3, RZ, 0xc0, !PT ;  /* 0x0000000302027812 */ /* 0x000fc600078ec0ff */
[----:B------:R-:W1:Y:S01]  /*02b0*/  LDC.64 R6, c[0x0][0x390] ;  /* 0x0000e400ff067b82 */ /* 0x000e620000000a00 */
[----:B------:R-:W-:-:S07]  /*02c0*/  IADD3 R2, PT, PT, -R2, RZ, RZ ;  /* 0x000000ff02027210 */ /* 0x000fce0007ffe1ff */
[----:B------:R-:W2:Y:S02]  /*02d0*/  LDC.64 R8, c[0x0][0x398] ;  /* 0x0000e600ff087b82 */ /* 0x000ea40000000a00 */
.L_x_2:
[----:B-1----:R-:W-:-:S04]  /*02e0*/  IMAD.WIDE R12, R3, 0x4, R6 ;  /* 0x00000004030c7825 */ /* 0x002fc800078e0206 */
[C---:B0-----:R-:W-:Y:S02]  /*02f0*/  IMAD.WIDE R14, R3.reuse, 0x4, R4 ;  /* 0x00000004030e7825 */ /* 0x041fe400078e0204 */
[----:B---3--:R-:W3:Y:S04]  /*0300*/  LDG.E R13, desc[UR4][R12.64] ;  /* 0x000000040c0d7981 */ /* 0x008ee8000c1e1900 */
[----:B------:R-:W3:Y:S01]  /*0310*/  LDG.E R14, desc[UR4][R14.64] ;  /* 0x000000040e0e7981 */ /* 0x000ee2000c1e1900 */
[----:B--2---:R-:W-:Y:S01]  /*0320*/  IMAD.WIDE R10, R3, 0x4, R8 ;  /* 0x00000004030a7825 */ /* 0x004fe200078e0208 */
[----:B------:R-:W-:Y:S02]  /*0330*/  IADD3 R2, PT, PT, R2, 0x1, RZ ;  /* 0x0000000102027810 */ /* 0x000fe40007ffe0ff */
[----:B------:R-:W-:-:S02]  /*0340*/  IADD3 R3, PT, PT, R0, R3, RZ ;  /* 0x0000000300037210 */ /* 0x000fc40007ffe0ff */
[----:B------:R-:W-:Y:S01]  /*0350*/  ISETP.NE.AND P0, PT, R2, RZ, PT ;  /* 0x000000ff0200720c */ /* 0x000fe20003f05270 */
[----:B---3--:R-:W-:-:S05]  /*0360*/  FMUL R17, R14, R13 ;  /* 0x0000000d0e117220 */ /* 0x008fca0000400000 */
[----:B------:R3:W-:Y:S07]  /*0370*/  STG.E desc[UR4][R10.64], R17 ;  /* 0x000000110a007986 */ /* 0x0007ee000c101904 */
[----:B------:R-:W-:Y:S05]  /*0380*/  @P0 BRA `(.L_x_2) ;  /* 0xfffffffc00d40947 */ /* 0x000fea000383ffff */
.L_x_1:
[----:B------:R-:W-:Y:S05]  /*0390*/  BSYNC.RECONVERGENT B0 ;  /* 0x0000000000007941 */ /* 0x000fea0003800200 */
.L_x_0:
[----:B------:R-:W-:Y:S05]  /*03a0*/  @!P1 EXIT ;  /* 0x000000000000994d */ /* 0x000fea0003800000 */
.L_x_3:
[----:B------:R-:W3:Y:S08]  /*03b0*/  LDC.64 R4, c[0x0][0x388] ;  /* 0x0000e200ff047b82 */ /* 0x000ef00000000a00 */
[----:B------:R-:W0:Y:S01]  /*03c0*/  LDC.64 R6, c[0x0][0x390] ;  /* 0x0000e400ff067b82 */ /* 0x000e220000000a00 */
[----:B---3--:R-:W-:-:S07]  /*03d0*/  IMAD.WIDE R10, R3, 0x4, R4 ;  /* 0x00000004030a7825 */ /* 0x008fce00078e0204 */
[----:B------:R-:W1:Y:S01]  /*03e0*/  LDC.64 R4, c[0x0][0x398] ;  /* 0x0000e600ff047b82 */ /* 0x000e620000000a00 */
[----:B--2---:R-:W2:Y:S01]  /*03f0*/  LDG.E R2, desc[UR4][R10.64] ;  /* 0x000000040a027981 */ /* 0x004ea2000c1e1900 */
[----:B0-----:R-:W-:-:S05]  /*0400*/  IMAD.WIDE R12, R3, 0x4, R6 ;  /* 0x00000004030c7825 */ /* 0x001fca00078e0206 */
[----:B------:R-:W2:Y:S01]  /*0410*/  LDG.E R7, desc[UR4][R12.64] ;  /* 0x000000040c077981 */ /* 0x000ea2000c1e1900 */
[----:B-1----:R-:W-:-:S04]  /*0420*/  IMAD.WIDE R16, R3, 0x4, R4 ;  /* 0x0000000403107825 */ /* 0x002fc800078e0204 */
[----:B------:R-:W-:-:S04]  /*0430*/  IMAD.WIDE R4, R0, 0x4, R10 ;  /* 0x0000000400047825 */ /* 0x000fc800078e020a */
[----:B--2---:R-:W-:Y:S01]  /*0440*/  FMUL R19, R2, R7 ;  /* 0x0000000702137220 */ /* 0x004fe20000400000 */
[----:B------:R-:W-:-:S04]  /*0450*/  IMAD.WIDE R6, R0, 0x4, R12 ;  /* 0x0000000400067825 */ /* 0x000fc800078e020c */
[----:B------:R0:W-:Y:S04]  /*0460*/  STG.E desc[UR4][R16.64], R19 ;  /* 0x0000001310007986 */ /* 0x0001e8000c101904 */
[----:B------:R-:W2:Y:S04]  /*0470*/  LDG.E R2, desc[UR4][R4.64] ;  /* 0x0000000404027981 */ /* 0x000ea8000c1e1900 */
[----:B------:R-:W2:Y:S01]  /*0480*/  LDG.E R15, desc[UR4][R6.64] ;  /* 0x00000004060f7981 */ /* 0x000ea2000c1e1900 */
[----:B------:R-:W-:-:S04]  /*0490*/  IMAD.WIDE R8, R0, 0x4, R16 ;  /* 0x0000000400087825 */ /* 0x000fc800078e0210 */
[----:B------:R-:W-:-:S04]  /*04a0*/  IMAD.WIDE R10, R0, 0x4, R4 ;  /* 0x00000004000a7825 */ /* 0x000fc800078e0204 */
[----:B------:R-:W-:-:S04]  /*04b0*/  IMAD.WIDE R12, R0, 0x4, R6 ;  /* 0x00000004000c7825 */ /* 0x000fc800078e0206 */
[----:B--2---:R-:W-:-:S05]  /*04c0*/  FMUL R21, R2, R15 ;  /* 0x0000000f02157220 */ /* 0x004fca0000400000 */
        /* <DEDUP_REMOVED lines=8> */
[----:B------:R-:W1:Y:S04]  /*0550*/  LDG.E R4, desc[UR4][R4.64] ;  /* 0x0000000404047981 */ /* 0x000e68000c1e1900 */
[----:B------:R-:W1:Y:S01]  /*0560*/  LDG.E R7, desc[UR4][R6.64] ;  /* 0x0000000406077981 */ /* 0x000e62000c1e1900 */
[C---:B0-----:R-:W-:Y:S01]  /*0570*/  IMAD.WIDE R16, R0.reuse, 0x4, R14 ;  /* 0x0000000400107825 */ /* 0x041fe200078e020e */
[----:B------:R-:W-:-:S04]  /*0580*/  LEA R3, R0, R3, 0x2 ;  /* 0x0000000300037211 */ /* 0x000fc800078e10ff */
[----:B------:R-:W-:Y:S01]  /*0590*/  ISETP.GE.AND P0, PT, R3, UR6, PT ;  /* 0x0000000603007c0c */ /* 0x000fe2000bf06270 */
[----:B-1----:R-:W-:-:S05]  /*05a0*/  FMUL R9, R4, R7 ;  /* 0x0000000704097220 */ /* 0x002fca0000400000 */
[----:B------:R2:W-:Y:S07]  /*05b0*/  STG.E desc[UR4][R16.64], R9 ;  /* 0x0000000910007986 */ /* 0x0005ee000c101904 */
[----:B------:R-:W-:Y:S05]  /*05c0*/  @!P0 BRA `(.L_x_3) ;  /* 0xfffffffc00788947 */ /* 0x000fea000383ffff */
[----:B------:R-:W-:Y:S05]  /*05d0*/  EXIT ;  /* 0x000000000000794d */ /* 0x000fea0003800000 */
.L_x_4:
[----:B------:R-:W-:-:S00]  /*05e0*/  BRA `(.L_x_4) ;  /* 0xfffffffc00fc7947 */ /* 0x000fc0000383ffff */
[----:B------:R-:W-:-:S00]  /*05f0*/  NOP ;  /* 0x0000000000007918 */ /* 0x000fc00000000000 */
        /* <DEDUP_REMOVED lines=8> */
.L_x_5:


//--------------------- .nv.shared.reserved.0     --------------------------
	.section	.nv.shared.reserved.0,"aw",@nobits
	.weak		__nv_reservedSMEM_offset_0_alias
	.size		__nv_reservedSMEM_offset_0_alias, 0, 64
	.other		__nv_reservedSMEM_offset_0_alias,@"STO_CUDA_RESERVED_SHARED STV_DEFAULT"
__nv_reservedSMEM_offset_0_alias:
	.zero		0
	.zero		64


//--------------------- .nv.constant0._Z9VectorMuliPfS_S_ --------------------------
	.section	.nv.constant0._Z9VectorMuliPfS_S_,"a",@progbits
	.sectionflags	@""
	.align	4
.nv.constant0._Z9VectorMuliPfS_S_:
	.zero		928


//--------------------- SYMBOLS --------------------------

	.type		.nv.reservedSmem.offset0,@object
	.size		.nv.reservedSmem.offset0,0x4
